//
// Generated by NVIDIA NVVM Compiler
//
// Compiler Build ID: CL-36424714
// Cuda compilation tools, release 13.0, V13.0.88
// Based on NVVM 20.0.0
//

.version 9.0
.target sm_100
.address_size 64

	// .globl	_Z24experimentalVolumeKerneliPKfS0_S0_S0_S0_S0_S0_PfS1_

.visible .entry _Z24experimentalVolumeKerneliPKfS0_S0_S0_S0_S0_S0_PfS1_(
	.param .u32 _Z24experimentalVolumeKerneliPKfS0_S0_S0_S0_S0_S0_PfS1__param_0,
	.param .u64 .ptr .align 1 _Z24experimentalVolumeKerneliPKfS0_S0_S0_S0_S0_S0_PfS1__param_1,
	.param .u64 .ptr .align 1 _Z24experimentalVolumeKerneliPKfS0_S0_S0_S0_S0_S0_PfS1__param_2,
	.param .u64 .ptr .align 1 _Z24experimentalVolumeKerneliPKfS0_S0_S0_S0_S0_S0_PfS1__param_3,
	.param .u64 .ptr .align 1 _Z24experimentalVolumeKerneliPKfS0_S0_S0_S0_S0_S0_PfS1__param_4,
	.param .u64 .ptr .align 1 _Z24experimentalVolumeKerneliPKfS0_S0_S0_S0_S0_S0_PfS1__param_5,
	.param .u64 .ptr .align 1 _Z24experimentalVolumeKerneliPKfS0_S0_S0_S0_S0_S0_PfS1__param_6,
	.param .u64 .ptr .align 1 _Z24experimentalVolumeKerneliPKfS0_S0_S0_S0_S0_S0_PfS1__param_7,
	.param .u64 .ptr .align 1 _Z24experimentalVolumeKerneliPKfS0_S0_S0_S0_S0_S0_PfS1__param_8,
	.param .u64 .ptr .align 1 _Z24experimentalVolumeKerneliPKfS0_S0_S0_S0_S0_S0_PfS1__param_9
)
{
	.reg .pred 	%p<36>;
	.reg .b32 	%r<64>;
	.reg .b32 	%f<122>;
	.reg .b64 	%rd<43>;

	ld.param.u64 	%rd15, [_Z24experimentalVolumeKerneliPKfS0_S0_S0_S0_S0_S0_PfS1__param_1];
	ld.param.u64 	%rd16, [_Z24experimentalVolumeKerneliPKfS0_S0_S0_S0_S0_S0_PfS1__param_2];
	ld.param.u64 	%rd17, [_Z24experimentalVolumeKerneliPKfS0_S0_S0_S0_S0_S0_PfS1__param_3];
	ld.param.u64 	%rd18, [_Z24experimentalVolumeKerneliPKfS0_S0_S0_S0_S0_S0_PfS1__param_4];
	ld.param.u64 	%rd19, [_Z24experimentalVolumeKerneliPKfS0_S0_S0_S0_S0_S0_PfS1__param_6];
	ld.param.u64 	%rd20, [_Z24experimentalVolumeKerneliPKfS0_S0_S0_S0_S0_S0_PfS1__param_7];
	mov.u32 	%r1, %ctaid.x;
	mov.u32 	%r2, %tid.x;
	setp.gt.u32 	%p2, %r2, 20;
	mov.b32 	%r59, 0;
	mov.u32 	%r60, %r59;
	@%p2 bra 	$L__BB0_2;
	cvta.to.global.u64 	%rd21, %rd19;
	cvta.to.global.u64 	%rd22, %rd20;
	mad.lo.s32 	%r27, %r1, 21, %r2;
	mul.wide.u32 	%rd23, %r27, 4;
	add.s64 	%rd24, %rd21, %rd23;
	ld.global.nc.u32 	%r59, [%rd24];
	add.s64 	%rd25, %rd22, %rd23;
	ld.global.nc.u32 	%r60, [%rd25];
$L__BB0_2:
	mul.lo.s32 	%r29, %r1, 7;
	cvta.to.global.u64 	%rd26, %rd15;
	mul.wide.u32 	%rd27, %r29, 4;
	add.s64 	%rd1, %rd26, %rd27;
	cvta.to.global.u64 	%rd2, %rd16;
	cvta.to.global.u64 	%rd3, %rd17;
	cvta.to.global.u64 	%rd4, %rd18;
	mov.b32 	%r61, 0;
	mov.pred 	%p35, -1;
$L__BB0_3:
	mov.pred 	%p1, %p35;
	add.s32 	%r8, %r61, %r2;
	add.s32 	%r31, %r8, 63;
	mul.wide.u32 	%rd5, %r31, 4;
	add.s32 	%r32, %r8, 42;
	mul.wide.u32 	%rd6, %r32, 4;
	add.s32 	%r33, %r8, 21;
	mul.wide.u32 	%rd7, %r33, 4;
	mul.wide.u32 	%rd8, %r8, 4;
	mov.f32 	%f103, 0f00000000;
	mov.b32 	%r62, 0;
	mov.u64 	%rd40, %rd2;
	mov.u64 	%rd41, %rd3;
	mov.u64 	%rd42, %rd4;
	mov.f32 	%f102, %f103;
	mov.f32 	%f101, %f103;
	mov.f32 	%f100, %f103;
	mov.f32 	%f99, %f103;
	mov.f32 	%f98, %f103;
$L__BB0_4:
	setp.gt.u32 	%p4, %r8, 62;
	shfl.sync.idx.b32	%r12|%p5, %r59, %r62, 31, -1;
	shfl.sync.idx.b32	%r13|%p6, %r60, %r62, 31, -1;
	@%p4 bra 	$L__BB0_6;
	mov.b32 	%f56, %r13;
	mov.b32 	%f57, %r12;
	add.s64 	%rd28, %rd40, %rd8;
	ld.global.nc.f32 	%f58, [%rd28];
	add.s64 	%rd29, %rd41, %rd8;
	ld.global.nc.f32 	%f59, [%rd29];
	add.s64 	%rd30, %rd42, %rd8;
	ld.global.nc.f32 	%f60, [%rd30];
	fma.rn.f32 	%f98, %f58, %f57, %f98;
	fma.rn.f32 	%f100, %f59, %f57, %f100;
	fma.rn.f32 	%f101, %f60, %f57, %f101;
	fma.rn.f32 	%f99, %f58, %f56, %f99;
	fma.rn.f32 	%f102, %f59, %f56, %f102;
	fma.rn.f32 	%f103, %f60, %f56, %f103;
$L__BB0_6:
	add.s32 	%r14, %r62, 1;
	shfl.sync.idx.b32	%r15|%p8, %r59, %r14, 31, -1;
	shfl.sync.idx.b32	%r16|%p9, %r60, %r14, 31, -1;
	@%p4 bra 	$L__BB0_8;
	mov.b32 	%f61, %r16;
	mov.b32 	%f62, %r15;
	add.s64 	%rd31, %rd40, %rd7;
	ld.global.nc.f32 	%f63, [%rd31];
	add.s64 	%rd32, %rd41, %rd7;
	ld.global.nc.f32 	%f64, [%rd32];
	add.s64 	%rd33, %rd42, %rd7;
	ld.global.nc.f32 	%f65, [%rd33];
	fma.rn.f32 	%f98, %f63, %f62, %f98;
	fma.rn.f32 	%f100, %f64, %f62, %f100;
	fma.rn.f32 	%f101, %f65, %f62, %f101;
	fma.rn.f32 	%f99, %f63, %f61, %f99;
	fma.rn.f32 	%f102, %f64, %f61, %f102;
	fma.rn.f32 	%f103, %f65, %f61, %f103;
$L__BB0_8:
	add.s32 	%r17, %r14, 1;
	shfl.sync.idx.b32	%r18|%p11, %r59, %r17, 31, -1;
	shfl.sync.idx.b32	%r19|%p12, %r60, %r17, 31, -1;
	@%p4 bra 	$L__BB0_10;
	mov.b32 	%f66, %r19;
	mov.b32 	%f67, %r18;
	add.s64 	%rd34, %rd40, %rd6;
	ld.global.nc.f32 	%f68, [%rd34];
	add.s64 	%rd35, %rd41, %rd6;
	ld.global.nc.f32 	%f69, [%rd35];
	add.s64 	%rd36, %rd42, %rd6;
	ld.global.nc.f32 	%f70, [%rd36];
	fma.rn.f32 	%f98, %f68, %f67, %f98;
	fma.rn.f32 	%f100, %f69, %f67, %f100;
	fma.rn.f32 	%f101, %f70, %f67, %f101;
	fma.rn.f32 	%f99, %f68, %f66, %f99;
	fma.rn.f32 	%f102, %f69, %f66, %f102;
	fma.rn.f32 	%f103, %f70, %f66, %f103;
$L__BB0_10:
	add.s32 	%r20, %r17, 1;
	shfl.sync.idx.b32	%r21|%p14, %r59, %r20, 31, -1;
	shfl.sync.idx.b32	%r22|%p15, %r60, %r20, 31, -1;
	@%p4 bra 	$L__BB0_12;
	mov.b32 	%f71, %r22;
	mov.b32 	%f72, %r21;
	add.s64 	%rd37, %rd40, %rd5;
	ld.global.nc.f32 	%f73, [%rd37];
	add.s64 	%rd38, %rd41, %rd5;
	ld.global.nc.f32 	%f74, [%rd38];
	add.s64 	%rd39, %rd42, %rd5;
	ld.global.nc.f32 	%f75, [%rd39];
	fma.rn.f32 	%f98, %f73, %f72, %f98;
	fma.rn.f32 	%f100, %f74, %f72, %f100;
	fma.rn.f32 	%f101, %f75, %f72, %f101;
	fma.rn.f32 	%f99, %f73, %f71, %f99;
	fma.rn.f32 	%f102, %f74, %f71, %f102;
	fma.rn.f32 	%f103, %f75, %f71, %f103;
$L__BB0_12:
	add.s64 	%rd42, %rd42, 336;
	add.s64 	%rd41, %rd41, 336;
	add.s64 	%rd40, %rd40, 336;
	add.s32 	%r62, %r20, 1;
	setp.eq.s32 	%p16, %r62, 32;
	@%p16 bra 	$L__BB0_13;
	bra.uni 	$L__BB0_4;
$L__BB0_13:
	ld.global.nc.f32 	%f76, [%rd1];
	ld.global.nc.f32 	%f77, [%rd1+4];
	ld.global.nc.f32 	%f78, [%rd1+8];
	ld.global.nc.f32 	%f79, [%rd1+12];
	mul.f32 	%f80, %f101, %f78;
	fma.rn.f32 	%f81, %f100, %f76, %f80;
	mul.f32 	%f82, %f101, %f79;
	fma.rn.f32 	%f83, %f100, %f77, %f82;
	mul.f32 	%f84, %f103, %f78;
	fma.rn.f32 	%f85, %f102, %f76, %f84;
	mul.f32 	%f86, %f103, %f79;
	fma.rn.f32 	%f87, %f102, %f77, %f86;
	mul.f32 	%f88, %f99, %f83;
	fma.rn.f32 	%f89, %f98, %f81, %f88;
	mul.f32 	%f90, %f99, %f87;
	fma.rn.f32 	%f91, %f98, %f85, %f90;
	mov.b32 	%r9, %f89;
	mov.b32 	%r10, %f91;
	mov.b32 	%r63, 0;
$L__BB0_14:
	shfl.sync.idx.b32	%r35|%p17, %r9, %r63, 31, -1;
	shfl.sync.idx.b32	%r36|%p18, %r10, %r63, 31, -1;
	add.s32 	%r37, %r63, 1;
	shfl.sync.idx.b32	%r38|%p19, %r9, %r37, 31, -1;
	shfl.sync.idx.b32	%r39|%p20, %r10, %r37, 31, -1;
	add.s32 	%r40, %r63, 2;
	shfl.sync.idx.b32	%r41|%p21, %r9, %r40, 31, -1;
	shfl.sync.idx.b32	%r42|%p22, %r10, %r40, 31, -1;
	add.s32 	%r43, %r63, 3;
	shfl.sync.idx.b32	%r44|%p23, %r9, %r43, 31, -1;
	shfl.sync.idx.b32	%r45|%p24, %r10, %r43, 31, -1;
	add.s32 	%r46, %r63, 4;
	shfl.sync.idx.b32	%r47|%p25, %r9, %r46, 31, -1;
	shfl.sync.idx.b32	%r48|%p26, %r10, %r46, 31, -1;
	add.s32 	%r49, %r63, 5;
	shfl.sync.idx.b32	%r50|%p27, %r9, %r49, 31, -1;
	shfl.sync.idx.b32	%r51|%p28, %r10, %r49, 31, -1;
	add.s32 	%r52, %r63, 6;
	shfl.sync.idx.b32	%r53|%p29, %r9, %r52, 31, -1;
	shfl.sync.idx.b32	%r54|%p30, %r10, %r52, 31, -1;
	add.s32 	%r55, %r63, 7;
	shfl.sync.idx.b32	%r56|%p31, %r9, %r55, 31, -1;
	shfl.sync.idx.b32	%r57|%p32, %r10, %r55, 31, -1;
	add.s32 	%r63, %r63, 8;
	setp.eq.s32 	%p33, %r63, 32;
	@%p33 bra 	$L__BB0_15;
	bra.uni 	$L__BB0_14;
$L__BB0_15:
	mov.b32 	%r61, 32;
	mov.pred 	%p35, 0;
	@%p1 bra 	$L__BB0_3;
	ret;

}


// ===== COMPILED SASS (sm_100) =====

	.target	sm_100

	.elftype	@"ET_EXEC"


//--------------------- .note.nv.tkinfo           --------------------------
	.section	.note.nv.tkinfo,"",@"SHT_NOTE"
	.sectionflags	@"SHF_NOTE_NV_TKINFO"
	.tkinfo
        /*0018*/ 	.word	0x00000002
        /*0030*/ 	.string	""
        /*0030*/ 	.string	"ptxas"
        /*0030*/ 	.string	"Cuda compilation tools, release 13.0, V13.0.88"
        /*0030*/ 	.string	"Build cuda_13.0.r13.0/compiler.36424714_0"
        /*0030*/ 	.string	"-arch sm_100 -m 64 "



//--------------------- .note.nv.cuinfo           --------------------------
	.section	.note.nv.cuinfo,"",@"SHT_NOTE"
	.sectionflags	@"SHF_NOTE_NV_CUINFO"
        /*0018*/ 	.short	0x0002
        /*001a*/ 	.short	0x0064
        /*001c*/ 	.short	0x0082
	.zero		2


//--------------------- .nv.info                  --------------------------
	.section	.nv.info,"",@"SHT_CUDA_INFO"
	.align	4


	//----- nvinfo : EIATTR_REGCOUNT
	.align		4
        /*0000*/ 	.byte	0x04, 0x2f
        /*0002*/ 	.short	(.L_1 - .L_0)
	.align		4
.L_0:
        /*0004*/ 	.word	index@(_Z24experimentalVolumeKerneliPKfS0_S0_S0_S0_S0_S0_PfS1_)
        /*0008*/ 	.word	0x00000004


	//----- nvinfo : EIATTR_FRAME_SIZE
	.align		4
.L_1:
        /*000c*/ 	.byte	0x04, 0x11
        /*000e*/ 	.short	(.L_3 - .L_2)
	.align		4
.L_2:
        /*0010*/ 	.word	index@(_Z24experimentalVolumeKerneliPKfS0_S0_S0_S0_S0_S0_PfS1_)
        /*0014*/ 	.word	0x00000000


	//----- nvinfo : EIATTR_MIN_STACK_SIZE
	.align		4
.L_3:
        /*0018*/ 	.byte	0x04, 0x12
        /*001a*/ 	.short	(.L_5 - .L_4)
	.align		4
.L_4:
        /*001c*/ 	.word	index@(_Z24experimentalVolumeKerneliPKfS0_S0_S0_S0_S0_S0_PfS1_)
        /*0020*/ 	.word	0x00000000
.L_5:


//--------------------- .nv.compat                --------------------------
	.section	.nv.compat,"",@"SHT_CUDA_COMPAT_INFO"
	.align	4
        /*0000*/ 	.byte	0x02, 0x09, 0x00, 0x00, 0x02, 0x02, 0x01, 0x00, 0x02, 0x05, 0x05, 0x00, 0x03, 0x07, 0x01, 0x01
        /*0010*/ 	.byte	0x02, 0x03, 0x00, 0x00, 0x02, 0x06, 0x01, 0x00, 0x04, 0x0b, 0x08, 0x00, 0x09, 0x00, 0x00, 0x00
        /*0020*/ 	.byte	0x00, 0x00, 0x00, 0x00


//--------------------- .nv.info._Z24experimentalVolumeKerneliPKfS0_S0_S0_S0_S0_S0_PfS1_ --------------------------
	.section	.nv.info._Z24experimentalVolumeKerneliPKfS0_S0_S0_S0_S0_S0_PfS1_,"",@"SHT_CUDA_INFO"
	.sectionflags	@""
	.align	4


	//----- nvinfo : EIATTR_CUDA_API_VERSION
	.align		4
        /*0000*/ 	.byte	0x04, 0x37
        /*0002*/ 	.short	(.L_7 - .L_6)
.L_6:
        /*0004*/ 	.word	0x00000082


	//----- nvinfo : EIATTR_KPARAM_INFO
	.align		4
.L_7:
        /*0008*/ 	.byte	0x04, 0x17
        /*000a*/ 	.short	(.L_9 - .L_8)
.L_8:
        /*000c*/ 	.word	0x00000000
        /*0010*/ 	.short	0x0009
        /*0012*/ 	.short	0x0048
        /*0014*/ 	.byte	0x00, 0xf5, 0x21, 0x00


	//----- nvinfo : EIATTR_KPARAM_INFO
	.align		4
.L_9:
        /*0018*/ 	.byte	0x04, 0x17
        /*001a*/ 	.short	(.L_11 - .L_10)
.L_10:
        /*001c*/ 	.word	0x00000000
        /*0020*/ 	.short	0x0008
        /*0022*/ 	.short	0x0040
        /*0024*/ 	.byte	0x00, 0xf5, 0x21, 0x00


	//----- nvinfo : EIATTR_KPARAM_INFO
	.align		4
.L_11:
        /*0028*/ 	.byte	0x04, 0x17
        /*002a*/ 	.short	(.L_13 - .L_12)
.L_12:
        /*002c*/ 	.word	0x00000000
        /*0030*/ 	.short	0x0007
        /*0032*/ 	.short	0x0038
        /*0034*/ 	.byte	0x00, 0xf5, 0x21, 0x00


	//----- nvinfo : EIATTR_KPARAM_INFO
	.align		4
.L_13:
        /*0038*/ 	.byte	0x04, 0x17
        /*003a*/ 	.short	(.L_15 - .L_14)
.L_14:
        /*003c*/ 	.word	0x00000000
        /*0040*/ 	.short	0x0006
        /*0042*/ 	.short	0x0030
        /*0044*/ 	.byte	0x00, 0xf5, 0x21, 0x00


	//----- nvinfo : EIATTR_KPARAM_INFO
	.align		4
.L_15:
        /*0048*/ 	.byte	0x04, 0x17
        /*004a*/ 	.short	(.L_17 - .L_16)
.L_16:
        /*004c*/ 	.word	0x00000000
        /*0050*/ 	.short	0x0005
        /*0052*/ 	.short	0x0028
        /*0054*/ 	.byte	0x00, 0xf5, 0x21, 0x00


	//----- nvinfo : EIATTR_KPARAM_INFO
	.align		4
.L_17:
        /*0058*/ 	.byte	0x04, 0x17
        /*005a*/ 	.short	(.L_19 - .L_18)
.L_18:
        /*005c*/ 	.word	0x00000000
        /*0060*/ 	.short	0x0004
        /*0062*/ 	.short	0x0020
        /*0064*/ 	.byte	0x00, 0xf5, 0x21, 0x00


	//----- nvinfo : EIATTR_KPARAM_INFO
	.align		4
.L_19:
        /*0068*/ 	.byte	0x04, 0x17
        /*006a*/ 	.short	(.L_21 - .L_20)
.L_20:
        /*006c*/ 	.word	0x00000000
        /*0070*/ 	.short	0x0003
        /*0072*/ 	.short	0x0018
        /*0074*/ 	.byte	0x00, 0xf5, 0x21, 0x00


	//----- nvinfo : EIATTR_KPARAM_INFO
	.align		4
.L_21:
        /*0078*/ 	.byte	0x04, 0x17
        /*007a*/ 	.short	(.L_23 - .L_22)
.L_22:
        /*007c*/ 	.word	0x00000000
        /*0080*/ 	.short	0x0002
        /*0082*/ 	.short	0x0010
        /*0084*/ 	.byte	0x00, 0xf5, 0x21, 0x00


	//----- nvinfo : EIATTR_KPARAM_INFO
	.align		4
.L_23:
        /*0088*/ 	.byte	0x04, 0x17
        /*008a*/ 	.short	(.L_25 - .L_24)
.L_24:
        /*008c*/ 	.word	0x00000000
        /*0090*/ 	.short	0x0001
        /*0092*/ 	.short	0x0008
        /*0094*/ 	.byte	0x00, 0xf5, 0x21, 0x00


	//----- nvinfo : EIATTR_KPARAM_INFO
	.align		4
.L_25:
        /*0098*/ 	.byte	0x04, 0x17
        /*009a*/ 	.short	(.L_27 - .L_26)
.L_26:
        /*009c*/ 	.word	0x00000000
        /*00a0*/ 	.short	0x0000
        /*00a2*/ 	.short	0x0000
        /*00a4*/ 	.byte	0x00, 0xf0, 0x11, 0x00


	//----- nvinfo : EIATTR_SPARSE_MMA_MASK
	.align		4
.L_27:
        /*00a8*/ 	.byte	0x03, 0x50
        /*00aa*/ 	.short	0x0000


	//----- nvinfo : EIATTR_MAXREG_COUNT
	.align		4
        /*00ac*/ 	.byte	0x03, 0x1b
        /*00ae*/ 	.short	0x00ff


	//----- nvinfo : EIATTR_MERCURY_ISA_VERSION
	.align		4
        /*00b0*/ 	.byte	0x03, 0x5f
        /*00b2*/ 	.short	0x0101


	//----- nvinfo : EIATTR_VRC_CTA_INIT_COUNT
	.align		4
        /*00b4*/ 	.byte	0x02, 0x4a
	.zero		1
	.zero		1


	//----- nvinfo : EIATTR_EXIT_INSTR_OFFSETS
	.align		4
        /*00b8*/ 	.byte	0x04, 0x1c
        /*00ba*/ 	.short	(.L_29 - .L_28)


	//   ....[0]....
.L_28:
        /*00bc*/ 	.word	0x00000010


	//----- nvinfo : EIATTR_CBANK_PARAM_SIZE
	.align		4
.L_29:
        /*00c0*/ 	.byte	0x03, 0x19
        /*00c2*/ 	.short	0x0050


	//----- nvinfo : EIATTR_PARAM_CBANK
	.align		4
        /*00c4*/ 	.byte	0x04, 0x0a
        /*00c6*/ 	.short	(.L_31 - .L_30)
	.align		4
.L_30:
        /*00c8*/ 	.word	index@(.nv.constant0._Z24experimentalVolumeKerneliPKfS0_S0_S0_S0_S0_S0_PfS1_)
        /*00cc*/ 	.short	0x0380
        /*00ce*/ 	.short	0x0050


	//----- nvinfo : EIATTR_SW_WAR
	.align		4
.L_31:
        /*00d0*/ 	.byte	0x04, 0x36
        /*00d2*/ 	.short	(.L_33 - .L_32)
.L_32:
        /*00d4*/ 	.word	0x00000008
.L_33:


//--------------------- .nv.callgraph             --------------------------
	.section	.nv.callgraph,"",@"SHT_CUDA_CALLGRAPH"
	.align	4
	.sectionentsize	8
	.align		4
        /*0000*/ 	.word	0x00000000
	.align		4
        /*0004*/ 	.word	0xffffffff
	.align		4
        /*0008*/ 	.word	0x00000000
	.align		4
        /*000c*/ 	.word	0xfffffffe
	.align		4
        /*0010*/ 	.word	0x00000000
	.align		4
        /*0014*/ 	.word	0xfffffffd
	.align		4
        /*0018*/ 	.word	0x00000000
	.align		4
        /*001c*/ 	.word	0xfffffffc


//--------------------- .text._Z24experimentalVolumeKerneliPKfS0_S0_S0_S0_S0_S0_PfS1_ --------------------------
	.section	.text._Z24experimentalVolumeKerneliPKfS0_S0_S0_S0_S0_S0_PfS1_,"ax",@progbits
	.align	128
        .global         _Z24experimentalVolumeKerneliPKfS0_S0_S0_S0_S0_S0_PfS1_
        .type           _Z24experimentalVolumeKerneliPKfS0_S0_S0_S0_S0_S0_PfS1_,@function
        .size           _Z24experimentalVolumeKerneliPKfS0_S0_S0_S0_S0_S0_PfS1_,(.L_x_1 - _Z24experimentalVolumeKerneliPKfS0_S0_S0_S0_S0_S0_PfS1_)
        .other          _Z24experimentalVolumeKerneliPKfS0_S0_S0_S0_S0_S0_PfS1_,@"STO_CUDA_ENTRY STV_DEFAULT"
_Z24experimentalVolumeKerneliPKfS0_S0_S0_S0_S0_S0_PfS1_:
.text._Z24experimentalVolumeKerneliPKfS0_S0_S0_S0_S0_S0_PfS1_:
[----:B------:R-:W-:Y:S01]  /*0000*/  LDC R1, c[0x0][0x37c] ;  /* 0x0000df00ff017b82 */ /* 0x000fe20000000800 */
[----:B------:R-:W-:Y:S05]  /*0010*/  EXIT ;  /* 0x000000000000794d */ /* 0x000fea0003800000 */
.L_x_0:
[----:B------:R-:W-:-:S00]  /*0020*/  BRA `(.L_x_0) ;  /* 0xfffffffc00fc7947 */ /* 0x000fc0000383ffff */
[----:B------:R-:W-:-:S00]  /*0030*/  NOP ;  /* 0x0000000000007918 */ /* 0x000fc00000000000 */
        /* <DEDUP_REMOVED lines=12> */
.L_x_1:


//--------------------- .nv.shared.reserved.0     --------------------------
	.section	.nv.shared.reserved.0,"aw",@nobits
	.weak		__nv_reservedSMEM_offset_0_alias
	.size		__nv_reservedSMEM_offset_0_alias, 0, 64
	.other		__nv_reservedSMEM_offset_0_alias,@"STO_CUDA_RESERVED_SHARED STV_DEFAULT"
__nv_reservedSMEM_offset_0_alias:
	.zero		0
	.zero		64


//--------------------- .nv.constant0._Z24experimentalVolumeKerneliPKfS0_S0_S0_S0_S0_S0_PfS1_ --------------------------
	.section	.nv.constant0._Z24experimentalVolumeKerneliPKfS0_S0_S0_S0_S0_S0_PfS1_,"a",@progbits
	.sectionflags	@""
	.align	4
.nv.constant0._Z24experimentalVolumeKerneliPKfS0_S0_S0_S0_S0_S0_PfS1_:
	.zero		976


//--------------------- SYMBOLS --------------------------

	.type		.nv.reservedSmem.offset0,@object
	.size		.nv.reservedSmem.offset0,0x4
